//
// Generated by NVIDIA NVVM Compiler
//
// Compiler Build ID: CL-36424714
// Cuda compilation tools, release 13.0, V13.0.88
// Based on NVVM 20.0.0
//

.version 9.0
.target sm_100
.address_size 64

	// .globl	_Z7kernelAv
.extern .func  (.param .b32 func_retval0) vprintf
(
	.param .b64 vprintf_param_0,
	.param .b64 vprintf_param_1
)
;
.global .align 1 .b8 $str[82] = {77, 121, 32, 116, 104, 114, 101, 97, 100, 73, 100, 120, 46, 120, 32, 105, 115, 32, 37, 100, 44, 32, 98, 108, 111, 99, 107, 73, 100, 120, 46, 120, 32, 105, 115, 32, 37, 100, 44, 32, 98, 108, 111, 99, 107, 68, 105, 109, 46, 120, 32, 105, 115, 32, 37, 100, 44, 32, 71, 108, 111, 98, 97, 108, 32, 116, 104, 114, 101, 97, 100, 32, 105, 100, 32, 105, 115, 32, 37, 100, 10};

.visible .entry _Z7kernelAv()
{
	.local .align 16 .b8 	__local_depot0[16];
	.reg .b64 	%SP;
	.reg .b64 	%SPL;
	.reg .b32 	%r<7>;
	.reg .b64 	%rd<5>;

	mov.u64 	%SPL, __local_depot0;
	cvta.local.u64 	%SP, %SPL;
	add.u64 	%rd1, %SP, 0;
	add.u64 	%rd2, %SPL, 0;
	mov.u32 	%r1, %ctaid.x;
	mov.u32 	%r2, %ntid.x;
	mov.u32 	%r3, %tid.x;
	mad.lo.s32 	%r4, %r1, %r2, %r3;
	st.local.v4.u32 	[%rd2], {%r3, %r1, %r2, %r4};
	mov.u64 	%rd3, $str;
	cvta.global.u64 	%rd4, %rd3;
	{ // callseq 0, 0
	.param .b64 param0;
	st.param.b64 	[param0], %rd4;
	.param .b64 param1;
	st.param.b64 	[param1], %rd1;
	.param .b32 retval0;
	call.uni (retval0), 
	vprintf, 
	(
	param0, 
	param1
	);
	ld.param.b32 	%r5, [retval0];
	} // callseq 0
	ret;

}


// ===== COMPILED SASS (sm_100) =====

	.target	sm_100

	.elftype	@"ET_EXEC"


//--------------------- .note.nv.tkinfo           --------------------------
	.section	.note.nv.tkinfo,"",@"SHT_NOTE"
	.sectionflags	@"SHF_NOTE_NV_TKINFO"
	.tkinfo
        /*0018*/ 	.word	0x00000002
        /*0030*/ 	.string	""
        /*0030*/ 	.string	"ptxas"
        /*0030*/ 	.string	"Cuda compilation tools, release 13.0, V13.0.88"
        /*0030*/ 	.string	"Build cuda_13.0.r13.0/compiler.36424714_0"
        /*0030*/ 	.string	"-arch sm_100 -m 64 "



//--------------------- .note.nv.cuinfo           --------------------------
	.section	.note.nv.cuinfo,"",@"SHT_NOTE"
	.sectionflags	@"SHF_NOTE_NV_CUINFO"
        /*0018*/ 	.short	0x0002
        /*001a*/ 	.short	0x0064
        /*001c*/ 	.short	0x0082
	.zero		2


//--------------------- .nv.info                  --------------------------
	.section	.nv.info,"",@"SHT_CUDA_INFO"
	.align	4


	//----- nvinfo : EIATTR_REGCOUNT
	.align		4
        /*0000*/ 	.byte	0x04, 0x2f
        /*0002*/ 	.short	(.L_2 - .L_1)
	.align		4
.L_1:
        /*0004*/ 	.word	index@(_Z7kernelAv)
        /*0008*/ 	.word	0x00000018


	//----- nvinfo : EIATTR_FRAME_SIZE
	.align		4
.L_2:
        /*000c*/ 	.byte	0x04, 0x11
        /*000e*/ 	.short	(.L_4 - .L_3)
	.align		4
.L_3:
        /*0010*/ 	.word	index@(_Z7kernelAv)
        /*0014*/ 	.word	0x00000010


	//----- nvinfo : EIATTR_MIN_STACK_SIZE
	.align		4
.L_4:
        /*0018*/ 	.byte	0x04, 0x12
        /*001a*/ 	.short	(.L_6 - .L_5)
	.align		4
.L_5:
        /*001c*/ 	.word	index@(_Z7kernelAv)
        /*0020*/ 	.word	0x00000010
.L_6:


//--------------------- .nv.compat                --------------------------
	.section	.nv.compat,"",@"SHT_CUDA_COMPAT_INFO"
	.align	4
        /*0000*/ 	.byte	0x02, 0x09, 0x00, 0x00, 0x02, 0x02, 0x01, 0x00, 0x02, 0x05, 0x05, 0x00, 0x03, 0x07, 0x01, 0x01
        /*0010*/ 	.byte	0x02, 0x03, 0x00, 0x00, 0x02, 0x06, 0x01, 0x00, 0x04, 0x0b, 0x08, 0x00, 0x09, 0x00, 0x00, 0x00
        /*0020*/ 	.byte	0x00, 0x00, 0x00, 0x00


//--------------------- .nv.info._Z7kernelAv      --------------------------
	.section	.nv.info._Z7kernelAv,"",@"SHT_CUDA_INFO"
	.sectionflags	@""
	.align	4


	//----- nvinfo : EIATTR_CUDA_API_VERSION
	.align		4
        /*0000*/ 	.byte	0x04, 0x37
        /*0002*/ 	.short	(.L_8 - .L_7)
.L_7:
        /*0004*/ 	.word	0x00000082


	//----- nvinfo : EIATTR_SPARSE_MMA_MASK
	.align		4
.L_8:
        /*0008*/ 	.byte	0x03, 0x50
        /*000a*/ 	.short	0x0000


	//----- nvinfo : EIATTR_MAXREG_COUNT
	.align		4
        /*000c*/ 	.byte	0x03, 0x1b
        /*000e*/ 	.short	0x00ff


	//----- nvinfo : EIATTR_EXTERNS
	.align		4
        /*0010*/ 	.byte	0x04, 0x0f
        /*0012*/ 	.short	(.L_10 - .L_9)


	//   ....[0]....
	.align		4
.L_9:
        /*0014*/ 	.word	index@(vprintf)


	//----- nvinfo : EIATTR_MERCURY_ISA_VERSION
	.align		4
.L_10:
        /*0018*/ 	.byte	0x03, 0x5f
        /*001a*/ 	.short	0x0101


	//----- nvinfo : EIATTR_VRC_CTA_INIT_COUNT
	.align		4
        /*001c*/ 	.byte	0x02, 0x4a
	.zero		1
	.zero		1


	//----- nvinfo : EIATTR_SYSCALL_OFFSETS
	.align		4
        /*0020*/ 	.byte	0x04, 0x46
        /*0022*/ 	.short	(.L_12 - .L_11)


	//   ....[0]....
.L_11:
        /*0024*/ 	.word	0x00000110


	//----- nvinfo : EIATTR_EXIT_INSTR_OFFSETS
	.align		4
.L_12:
        /*0028*/ 	.byte	0x04, 0x1c
        /*002a*/ 	.short	(.L_14 - .L_13)


	//   ....[0]....
.L_13:
        /*002c*/ 	.word	0x00000120


	//----- nvinfo : EIATTR_SW_WAR
	.align		4
.L_14:
        /*0030*/ 	.byte	0x04, 0x36
        /*0032*/ 	.short	(.L_16 - .L_15)
.L_15:
        /*0034*/ 	.word	0x00000008
.L_16:


//--------------------- .nv.callgraph             --------------------------
	.section	.nv.callgraph,"",@"SHT_CUDA_CALLGRAPH"
	.align	4
	.sectionentsize	8
	.align		4
        /*0000*/ 	.word	0x00000000
	.align		4
        /*0004*/ 	.word	0xffffffff
	.align		4
        /*0008*/ 	.word	index@(_Z7kernelAv)
	.align		4
        /*000c*/ 	.word	index@(vprintf)
	.align		4
        /*0010*/ 	.word	0x00000000
	.align		4
        /*0014*/ 	.word	0xfffffffe
	.align		4
        /*0018*/ 	.word	0x00000000
	.align		4
        /*001c*/ 	.word	0xfffffffd
	.align		4
        /*0020*/ 	.word	0x00000000
	.align		4
        /*0024*/ 	.word	0xfffffffc


//--------------------- .nv.constant4             --------------------------
	.section	.nv.constant4,"a",@progbits
	.align	8
	.align		8
.nv.constant4:
        /*0000*/ 	.dword	vprintf
	.align		8
        /*0008*/ 	.dword	$str


//--------------------- .text._Z7kernelAv         --------------------------
	.section	.text._Z7kernelAv,"ax",@progbits
	.align	128
        .global         _Z7kernelAv
        .type           _Z7kernelAv,@function
        .size           _Z7kernelAv,(.L_x_2 - _Z7kernelAv)
        .other          _Z7kernelAv,@"STO_CUDA_ENTRY STV_DEFAULT"
_Z7kernelAv:
.text._Z7kernelAv:
[----:B------:R-:W0:Y:S01]  /*0000*/  LDC R1, c[0x0][0x37c] ;  /* 0x0000df00ff017b82 */ /* 0x000e220000000800 */
[----:B------:R-:W1:Y:S01]  /*0010*/  S2R R9, SR_CTAID.X ;  /* 0x0000000000097919 */ /* 0x000e620000002500 */
[----:B------:R-:W2:Y:S06]  /*0020*/  LDCU UR5, c[0x0][0x2fc] ;  /* 0x00005f80ff0577ac */ /* 0x000eac0008000800 */
[----:B------:R-:W1:Y:S01]  /*0030*/  LDC R10, c[0x0][0x360] ;  /* 0x0000d800ff0a7b82 */ /* 0x000e620000000800 */
[----:B0-----:R-:W-:Y:S01]  /*0040*/  VIADD R1, R1, 0xfffffff0 ;  /* 0xfffffff001017836 */ /* 0x001fe20000000000 */
[----:B------:R-:W1:Y:S01]  /*0050*/  S2R R8, SR_TID.X ;  /* 0x0000000000087919 */ /* 0x000e620000002100 */
[----:B------:R-:W-:Y:S01]  /*0060*/  MOV R0, 0x0 ;  /* 0x0000000000007802 */ /* 0x000fe20000000f00 */
[----:B------:R-:W0:Y:S04]  /*0070*/  LDCU UR4, c[0x0][0x2f8] ;  /* 0x00005f00ff0477ac */ /* 0x000e280008000800 */
[----:B------:R3:W4:Y:S01]  /*0080*/  LDC.64 R2, c[0x4][R0] ;  /* 0x0100000000027b82 */ /* 0x0007220000000a00 */
[----:B------:R-:W5:Y:S01]  /*0090*/  LDCU.64 UR6, c[0x4][0x8] ;  /* 0x01000100ff0677ac */ /* 0x000f620008000a00 */
[----:B0-----:R-:W-:Y:S01]  /*00a0*/  IADD3 R6, P0, PT, R1, UR4, RZ ;  /* 0x0000000401067c10 */ /* 0x001fe2000ff1e0ff */
[----:B-----5:R-:W-:Y:S01]  /*00b0*/  IMAD.U32 R4, RZ, RZ, UR6 ;  /* 0x00000006ff047e24 */ /* 0x020fe2000f8e00ff */
[----:B------:R-:W-:-:S03]  /*00c0*/  MOV R5, UR7 ;  /* 0x0000000700057c02 */ /* 0x000fc60008000f00 */
[----:B--2---:R-:W-:Y:S02]  /*00d0*/  IMAD.X R7, RZ, RZ, UR5, P0 ;  /* 0x00000005ff077e24 */ /* 0x004fe400080e06ff */
[----:B-1----:R-:W-:-:S05]  /*00e0*/  IMAD R11, R9, R10, R8 ;  /* 0x0000000a090b7224 */ /* 0x002fca00078e0208 */
[----:B------:R3:W-:Y:S02]  /*00f0*/  STL.128 [R1], R8 ;  /* 0x0000000801007387 */ /* 0x0007e40000100c00 */
[----:B------:R-:W-:-:S07]  /*0100*/  LEPC R20, `(.L_x_0) ;  /* 0x000000001014794e */ /* 0x000fce0000000000 */
[----:B---34-:R-:W-:Y:S05]  /*0110*/  CALL.ABS.NOINC R2 ;  /* 0x0000000002007343 */ /* 0x018fea0003c00000 */
.L_x_0:
[----:B------:R-:W-:Y:S05]  /*0120*/  EXIT ;  /* 0x000000000000794d */ /* 0x000fea0003800000 */
.L_x_1:
[----:B------:R-:W-:-:S00]  /*0130*/  BRA `(.L_x_1) ;  /* 0xfffffffc00fc7947 */ /* 0x000fc0000383ffff */
[----:B------:R-:W-:-:S00]  /*0140*/  NOP ;  /* 0x0000000000007918 */ /* 0x000fc00000000000 */
        /* <DEDUP_REMOVED lines=11> */
.L_x_2:


//--------------------- .nv.global.init           --------------------------
	.section	.nv.global.init,"aw",@progbits
.nv.global.init:
	.type		$str,@object
	.size		$str,(.L_0 - $str)
$str:
        /*0000*/ 	.byte	0x4d, 0x79, 0x20, 0x74, 0x68, 0x72, 0x65, 0x61, 0x64, 0x49, 0x64, 0x78, 0x2e, 0x78, 0x20, 0x69
        /*0010*/ 	.byte	0x73, 0x20, 0x25, 0x64, 0x2c, 0x20, 0x62, 0x6c, 0x6f, 0x63, 0x6b, 0x49, 0x64, 0x78, 0x2e, 0x78
        /*0020*/ 	.byte	0x20, 0x69, 0x73, 0x20, 0x25, 0x64, 0x2c, 0x20, 0x62, 0x6c, 0x6f, 0x63, 0x6b, 0x44, 0x69, 0x6d
        /*0030*/ 	.byte	0x2e, 0x78, 0x20, 0x69, 0x73, 0x20, 0x25, 0x64, 0x2c, 0x20, 0x47, 0x6c, 0x6f, 0x62, 0x61, 0x6c
        /*0040*/ 	.byte	0x20, 0x74, 0x68, 0x72, 0x65, 0x61, 0x64, 0x20, 0x69, 0x64, 0x20, 0x69, 0x73, 0x20, 0x25, 0x64
        /*0050*/ 	.byte	0x0a, 0x00
.L_0:


//--------------------- .nv.shared.reserved.0     --------------------------
	.section	.nv.shared.reserved.0,"aw",@nobits
	.weak		__nv_reservedSMEM_offset_0_alias
	.size		__nv_reservedSMEM_offset_0_alias, 0, 64
	.other		__nv_reservedSMEM_offset_0_alias,@"STO_CUDA_RESERVED_SHARED STV_DEFAULT"
__nv_reservedSMEM_offset_0_alias:
	.zero		0
	.zero		64


//--------------------- .nv.constant0._Z7kernelAv --------------------------
	.section	.nv.constant0._Z7kernelAv,"a",@progbits
	.sectionflags	@""
	.align	4
.nv.constant0._Z7kernelAv:
	.zero		896


//--------------------- SYMBOLS --------------------------

	.type		.nv.reservedSmem.offset0,@object
	.size		.nv.reservedSmem.offset0,0x4
	.type		vprintf,@function
